	.headerflags	@"EF_CUDA_TEXMODE_UNIFIED EF_CUDA_64BIT_ADDRESS EF_CUDA_ACCELERATORS EF_CUDA_SM90 EF_CUDA_VIRTUAL_SM(EF_CUDA_SM90)"
	.elftype	@"ET_EXEC"


//--------------------- .nv.info                  --------------------------
	.section	.nv.info,"",@"SHT_CUDA_INFO"
	.align	4


	//----- nvinfo : EIATTR_REGCOUNT
	.align		4
        /*0000*/ 	.byte	0x04, 0x2f
        /*0002*/ 	.short	(.L_1 - .L_0)
	.align		4
.L_0:
        /*0004*/ 	.word	index@(triton_poi_fused_convolution_relu_threshold_backward_8)
        /*0008*/ 	.word	0x00000014


	//----- nvinfo : EIATTR_MIN_STACK_SIZE
	.align		4
.L_1:
        /*000c*/ 	.byte	0x04, 0x12
        /*000e*/ 	.short	(.L_3 - .L_2)
	.align		4
.L_2:
        /*0010*/ 	.word	index@(triton_poi_fused_convolution_relu_threshold_backward_8)
        /*0014*/ 	.word	0x00000000


	//----- nvinfo : EIATTR_FRAME_SIZE
	.align		4
.L_3:
        /*0018*/ 	.byte	0x04, 0x11
        /*001a*/ 	.short	(.L_5 - .L_4)
	.align		4
.L_4:
        /*001c*/ 	.word	index@(triton_poi_fused_convolution_relu_threshold_backward_8)
        /*0020*/ 	.word	0x00000000


	//----- nvinfo : EIATTR_MIN_STACK_SIZE
	.align		4
.L_5:
        /*0024*/ 	.byte	0x04, 0x12
        /*0026*/ 	.short	(.L_7 - .L_6)
	.align		4
.L_6:
        /*0028*/ 	.word	index@(triton_poi_fused_convolution_relu_threshold_backward_8)
        /*002c*/ 	.word	0x00000000
.L_7:


//--------------------- .nv.info.triton_poi_fused_convolution_relu_threshold_backward_8 --------------------------
	.section	.nv.info.triton_poi_fused_convolution_relu_threshold_backward_8,"",@"SHT_CUDA_INFO"
	.sectionflags	@""
	.align	4


	//----- nvinfo : EIATTR_CUDA_API_VERSION
	.align		4
        /*0000*/ 	.byte	0x04, 0x37
        /*0002*/ 	.short	(.L_9 - .L_8)
.L_8:
        /*0004*/ 	.word	0x0000007c


	//----- nvinfo : EIATTR_KPARAM_INFO
	.align		4
.L_9:
        /*0008*/ 	.byte	0x04, 0x17
        /*000a*/ 	.short	(.L_11 - .L_10)
.L_10:
        /*000c*/ 	.word	0x00000000
        /*0010*/ 	.short	0x0005
        /*0012*/ 	.short	0x0024
        /*0014*/ 	.byte	0x00, 0xf0, 0x11, 0x00


	//----- nvinfo : EIATTR_KPARAM_INFO
	.align		4
.L_11:
        /*0018*/ 	.byte	0x04, 0x17
        /*001a*/ 	.short	(.L_13 - .L_12)
.L_12:
        /*001c*/ 	.word	0x00000000
        /*0020*/ 	.short	0x0004
        /*0022*/ 	.short	0x0020
        /*0024*/ 	.byte	0x00, 0xf0, 0x11, 0x00


	//----- nvinfo : EIATTR_KPARAM_INFO
	.align		4
.L_13:
        /*0028*/ 	.byte	0x04, 0x17
        /*002a*/ 	.short	(.L_15 - .L_14)
.L_14:
        /*002c*/ 	.word	0x00000000
        /*0030*/ 	.short	0x0003
        /*0032*/ 	.short	0x0018
        /*0034*/ 	.byte	0x00, 0xf4, 0x21, 0x00


	//----- nvinfo : EIATTR_KPARAM_INFO
	.align		4
.L_15:
        /*0038*/ 	.byte	0x04, 0x17
        /*003a*/ 	.short	(.L_17 - .L_16)
.L_16:
        /*003c*/ 	.word	0x00000000
        /*0040*/ 	.short	0x0002
        /*0042*/ 	.short	0x0010
        /*0044*/ 	.byte	0x00, 0xf4, 0x21, 0x00


	//----- nvinfo : EIATTR_KPARAM_INFO
	.align		4
.L_17:
        /*0048*/ 	.byte	0x04, 0x17
        /*004a*/ 	.short	(.L_19 - .L_18)
.L_18:
        /*004c*/ 	.word	0x00000000
        /*0050*/ 	.short	0x0001
        /*0052*/ 	.short	0x0008
        /*0054*/ 	.byte	0x00, 0xf4, 0x21, 0x00


	//----- nvinfo : EIATTR_KPARAM_INFO
	.align		4
.L_19:
        /*0058*/ 	.byte	0x04, 0x17
        /*005a*/ 	.short	(.L_21 - .L_20)
.L_20:
        /*005c*/ 	.word	0x00000000
        /*0060*/ 	.short	0x0000
        /*0062*/ 	.short	0x0000
        /*0064*/ 	.byte	0x00, 0xf4, 0x21, 0x00


	//----- nvinfo : EIATTR_SPARSE_MMA_MASK
	.align		4
.L_21:
        /*0068*/ 	.byte	0x03, 0x50
        /*006a*/ 	.short	0x0000


	//----- nvinfo : EIATTR_MAXREG_COUNT
	.align		4
        /*006c*/ 	.byte	0x03, 0x1b
        /*006e*/ 	.short	0x00ff


	//----- nvinfo : EIATTR_EXIT_INSTR_OFFSETS
	.align		4
        /*0070*/ 	.byte	0x04, 0x1c
        /*0072*/ 	.short	(.L_23 - .L_22)


	//   ....[0]....
.L_22:
        /*0074*/ 	.word	0x00000400


	//   ....[1]....
        /*0078*/ 	.word	0x00000420


	//----- nvinfo : EIATTR_REQNTID
	.align		4
.L_23:
        /*007c*/ 	.byte	0x04, 0x10
        /*007e*/ 	.short	(.L_25 - .L_24)
.L_24:
        /*0080*/ 	.word	0x00000080
        /*0084*/ 	.word	0x00000001
        /*0088*/ 	.word	0x00000001


	//----- nvinfo : EIATTR_CBANK_PARAM_SIZE
	.align		4
.L_25:
        /*008c*/ 	.byte	0x03, 0x19
        /*008e*/ 	.short	0x0028


	//----- nvinfo : EIATTR_PARAM_CBANK
	.align		4
        /*0090*/ 	.byte	0x04, 0x0a
        /*0092*/ 	.short	(.L_27 - .L_26)
	.align		4
.L_26:
        /*0094*/ 	.word	index@(.nv.constant0.triton_poi_fused_convolution_relu_threshold_backward_8)
        /*0098*/ 	.short	0x0210
        /*009a*/ 	.short	0x0028


	//----- nvinfo : EIATTR_SW_WAR
	.align		4
.L_27:
        /*009c*/ 	.byte	0x04, 0x36
        /*009e*/ 	.short	(.L_29 - .L_28)
.L_28:
        /*00a0*/ 	.word	0x00000008
.L_29:


//--------------------- .nv.callgraph             --------------------------
	.section	.nv.callgraph,"",@"SHT_CUDA_CALLGRAPH"
	.align	4
	.sectionentsize	8
	.align		4
        /*0000*/ 	.word	0x00000000
	.align		4
        /*0004*/ 	.word	0xffffffff
	.align		4
        /*0008*/ 	.word	0x00000000
	.align		4
        /*000c*/ 	.word	0xfffffffe
	.align		4
        /*0010*/ 	.word	0x00000000
	.align		4
        /*0014*/ 	.word	0xfffffffd
	.align		4
        /*0018*/ 	.word	0x00000000
	.align		4
        /*001c*/ 	.word	0xfffffffc


//--------------------- .text.triton_poi_fused_convolution_relu_threshold_backward_8 --------------------------
	.section	.text.triton_poi_fused_convolution_relu_threshold_backward_8,"ax",@progbits
	.sectionflags	@"SHF_BARRIERS=1"
	.align	128
        .global         triton_poi_fused_convolution_relu_threshold_backward_8
        .type           triton_poi_fused_convolution_relu_threshold_backward_8,@function
        .size           triton_poi_fused_convolution_relu_threshold_backward_8,(.L_x_1 - triton_poi_fused_convolution_relu_threshold_backward_8)
        .other          triton_poi_fused_convolution_relu_threshold_backward_8,@"STO_CUDA_ENTRY STV_DEFAULT"
triton_poi_fused_convolution_relu_threshold_backward_8:
.text.triton_poi_fused_convolution_relu_threshold_backward_8:
[----:B------:R-:W0:Y:S02]  /*0000*/  LDC R1, c[0x0][0x28] ;  /* 0x00000a00ff017b82 */ /* 0x000e240000000800 */
[----:B------:R-:W1:Y:S01]  /*0010*/  S2R R14, SR_TID.X ;  /* 0x00000000000e7919 */ /* 0x000e620000002100 */
[----:B------:R-:W2:Y:S01]  /*0020*/  LDC.64 R6, c[0x0][0x218] ;  /* 0x00008600ff067b82 */ /* 0x000ea20000000a00 */
[----:B------:R-:W-:Y:S01]  /*0030*/  CS2R R12, SRZ ;  /* 0x00000000000c7805 */ /* 0x000fe2000001ff00 */
[----:B------:R-:W-:Y:S01]  /*0040*/  ULDC.64 UR6, c[0x0][0x208] ;  /* 0x0000820000067ab9 */ /* 0x000fe20000000a00 */
[----:B------:R-:W3:Y:S01]  /*0050*/  S2R R3, SR_CTAID.Y ;  /* 0x0000000000037919 */ /* 0x000ee20000002600 */
[----:B------:R-:W4:Y:S04]  /*0060*/  S2R R2, SR_CTAID.X ;  /* 0x0000000000027919 */ /* 0x000f280000002500 */
[----:B------:R-:W5:Y:S01]  /*0070*/  LDC.64 R4, c[0x0][0x210] ;  /* 0x00008400ff047b82 */ /* 0x000f620000000a00 */
[----:B-1----:R-:W-:-:S05]  /*0080*/  IMAD.SHL.U32 R0, R14, 0x2, RZ ;  /* 0x000000020e007824 */ /* 0x002fca00078e00ff */
[----:B------:R-:W-:Y:S02]  /*0090*/  LOP3.LUT R8, R0, 0xfe, RZ, 0xc0, !PT ;  /* 0x000000fe00087812 */ /* 0x000fe400078ec0ff */
[----:B----4-:R-:W-:Y:S02]  /*00a0*/  ISETP.GE.AND P0, PT, R2, 0x9, PT ;  /* 0x000000090200780c */ /* 0x010fe40003f06270 */
[----:B---3--:R-:W-:-:S04]  /*00b0*/  PRMT R0, R8, 0x6540, R3 ;  /* 0x0000654008007816 */ /* 0x008fc80000000003 */
[C---:B------:R-:W-:Y:S01]  /*00c0*/  ISETP.GE.AND P2, PT, R0.reuse, 0x300, PT ;  /* 0x000003000000780c */ /* 0x040fe20003f46270 */
[C---:B------:R-:W-:Y:S01]  /*00d0*/  IMAD.HI R9, R0.reuse, 0x2aaaaaab, RZ ;  /* 0x2aaaaaab00097827 */ /* 0x040fe200078e02ff */
[----:B------:R-:W-:-:S04]  /*00e0*/  ISETP.LT.AND P1, PT, R0, 0x300, !P0 ;  /* 0x000003000000780c */ /* 0x000fc80004721270 */
[----:B------:R-:W-:-:S04]  /*00f0*/  SHF.R.U32.HI R10, RZ, 0x1f, R9 ;  /* 0x0000001fff0a7819 */ /* 0x000fc80000011609 */
[----:B------:R-:W-:-:S05]  /*0100*/  LEA.HI.SX32 R9, R9, R10, 0x1b ;  /* 0x0000000a09097211 */ /* 0x000fca00078fdaff */
[----:B------:R-:W-:-:S04]  /*0110*/  IMAD R11, R9, -0xc0, R0 ;  /* 0xffffff40090b7824 */ /* 0x000fc800078e0200 */
[----:B------:R-:W-:Y:S02]  /*0120*/  IMAD R10, R2, 0xc0, R11 ;  /* 0x000000c0020a7824 */ /* 0x000fe400078e020b */
[----:B--2---:R-:W-:-:S04]  /*0130*/  IMAD.WIDE R6, R11, 0x4, R6 ;  /* 0x000000040b067825 */ /* 0x004fc800078e0206 */
[----:B------:R-:W-:Y:S01]  /*0140*/  IMAD R0, R9, 0x6c0, R10 ;  /* 0x000006c009007824 */ /* 0x000fe200078e020a */
[----:B------:R-:W-:Y:S01]  /*0150*/  CS2R R10, SRZ ;  /* 0x00000000000a7805 */ /* 0x000fe2000001ff00 */
[----:B------:R-:W2:Y:S02]  /*0160*/  @!P2 LDG.E.EL.64 R12, desc[UR6][R6.64] ;  /* 0x00000006060ca981 */ /* 0x000ea4000c2e1b00 */
[----:B-----5:R-:W-:-:S05]  /*0170*/  IMAD.WIDE R4, R0, 0x4, R4 ;  /* 0x0000000400047825 */ /* 0x020fca00078e0204 */
[----:B------:R1:W2:Y:S01]  /*0180*/  @P1 LDG.E.EL.64 R10, desc[UR6][R4.64] ;  /* 0x00000006040a1981 */ /* 0x0002a2000c2e1b00 */
[----:B------:R-:W3:Y:S01]  /*0190*/  S2UR UR5, SR_CgaCtaId ;  /* 0x00000000000579c3 */ /* 0x000ee20000008800 */
[----:B------:R-:W-:Y:S01]  /*01a0*/  UMOV UR4, 0x400 ;  /* 0x0000040000047882 */ /* 0x000fe20000000000 */
[----:B------:R-:W-:-:S06]  /*01b0*/  LOP3.LUT R9, R14, 0x7f, RZ, 0xc0, !PT ;  /* 0x0000007f0e097812 */ /* 0x000fcc00078ec0ff */
[----:B-1----:R-:W1:Y:S01]  /*01c0*/  LDC.64 R4, c[0x0][0x220] ;  /* 0x00008800ff047b82 */ /* 0x002e620000000a00 */
[----:B---3--:R-:W-:-:S06]  /*01d0*/  UPRMT UR4, UR5, 0x654, UR4 ;  /* 0x0000065405047896 */ /* 0x008fcc0008000004 */
[----:B------:R-:W-:Y:S02]  /*01e0*/  LEA R8, R8, UR4, 0x3 ;  /* 0x0000000408087c11 */ /* 0x000fe4000f8e18ff */
[----:B------:R-:W-:Y:S01]  /*01f0*/  LEA R7, R9, UR4, 0x3 ;  /* 0x0000000409077c11 */ /* 0x000fe2000f8e18ff */
[----:B------:R-:W-:Y:S01]  /*0200*/  IMAD.SHL.U32 R6, R3, 0x100, RZ ;  /* 0x0000010003067824 */ /* 0x000fe200078e00ff */
[----:B------:R-:W-:Y:S02]  /*0210*/  PRMT R3, R9, 0x6540, R3 ;  /* 0x0000654009037816 */ /* 0x000fe40000000003 */
[----:B--2---:R-:W-:Y:S01]  /*0220*/  FSETP.GEU.AND P2, PT, R10, -R12, PT ;  /* 0x8000000c0a00720b */ /* 0x004fe20003f4e000 */
[----:B------:R-:W-:Y:S01]  /*0230*/  FADD R14, R12, R10 ;  /* 0x0000000a0c0e7221 */ /* 0x000fe20000000000 */
[----:B------:R-:W-:Y:S01]  /*0240*/  FADD R12, R13, R11 ;  /* 0x0000000b0d0c7221 */ /* 0x000fe20000000000 */
[----:B------:R-:W-:-:S03]  /*0250*/  FSETP.GEU.AND P3, PT, R11, -R13, PT ;  /* 0x8000000d0b00720b */ /* 0x000fc60003f6e000 */
[----:B------:R-:W-:Y:S02]  /*0260*/  FSEL R13, R14, RZ, P2 ;  /* 0x000000ff0e0d7208 */ /* 0x000fe40001000000 */
[----:B------:R-:W-:-:S03]  /*0270*/  FSEL R11, R12, RZ, P3 ;  /* 0x000000ff0c0b7208 */ /* 0x000fc60001800000 */
[----:B------:R-:W-:Y:S04]  /*0280*/  STS [R8], R13 ;  /* 0x0000000d08007388 */ /* 0x000fe80000000800 */
[----:B------:R-:W-:Y:S01]  /*0290*/  STS [R8+0x8], R11 ;  /* 0x0000080b08007388 */ /* 0x000fe20000000800 */
[----:B------:R-:W-:Y:S01]  /*02a0*/  BAR.SYNC.DEFER_BLOCKING 0x0 ;  /* 0x0000000000007b1d */ /* 0x000fe20000010000 */
[----:B------:R-:W-:-:S04]  /*02b0*/  LOP3.LUT R10, R9, 0x80, RZ, 0xfc, !PT ;  /* 0x00000080090a7812 */ /* 0x000fc800078efcff */
[----:B------:R-:W-:Y:S01]  /*02c0*/  LEA R10, R10, UR4, 0x3 ;  /* 0x000000040a0a7c11 */ /* 0x000fe2000f8e18ff */
[----:B------:R-:W-:Y:S01]  /*02d0*/  ULDC.64 UR4, c[0x0][0x228] ;  /* 0x00008a0000047ab9 */ /* 0x000fe20000000a00 */
[----:B------:R2:W3:Y:S04]  /*02e0*/  LDS R15, [R7] ;  /* 0x00000000070f7984 */ /* 0x0004e80000000800 */
[----:B------:R-:W4:Y:S01]  /*02f0*/  LDS R17, [R10] ;  /* 0x000000000a117984 */ /* 0x000f220000000800 */
[----:B------:R-:W-:Y:S02]  /*0300*/  LOP3.LUT R9, R6, 0x80, R9, 0xfe, !PT ;  /* 0x0000008006097812 */ /* 0x000fe400078efe09 */
[----:B------:R-:W-:Y:S02]  /*0310*/  ISETP.LT.AND P2, PT, R3, 0x300, !P0 ;  /* 0x000003000300780c */ /* 0x000fe40004741270 */
[----:B------:R-:W-:Y:S01]  /*0320*/  ISETP.LT.AND P0, PT, R9, 0x300, !P0 ;  /* 0x000003000900780c */ /* 0x000fe20004701270 */
[--C-:B------:R-:W-:Y:S01]  /*0330*/  IMAD R3, R3, 0x9, R2.reuse ;  /* 0x0000000903037824 */ /* 0x100fe200078e0202 */
[----:B------:R-:W-:Y:S01]  /*0340*/  FSETP.GTU.AND P4, PT, R13, RZ, PT ;  /* 0x000000ff0d00720b */ /* 0x000fe20003f8c000 */
[----:B------:R-:W-:Y:S01]  /*0350*/  IMAD R9, R9, 0x9, R2 ;  /* 0x0000000909097824 */ /* 0x000fe200078e0202 */
[----:B------:R-:W-:Y:S01]  /*0360*/  FSETP.GTU.AND P3, PT, R11, RZ, PT ;  /* 0x000000ff0b00720b */ /* 0x000fe20003f6c000 */
[----:B-1----:R-:W-:Y:S01]  /*0370*/  IMAD.WIDE R2, R3, 0x4, R4 ;  /* 0x0000000403027825 */ /* 0x002fe200078e0204 */
[----:B--2---:R-:W-:-:S02]  /*0380*/  SEL R7, RZ, 0x1, P4 ;  /* 0x00000001ff077807 */ /* 0x004fc40002000000 */
[----:B------:R-:W-:Y:S01]  /*0390*/  SEL R8, RZ, 0x100, P3 ;  /* 0x00000100ff087807 */ /* 0x000fe20001800000 */
[----:B------:R-:W-:Y:S01]  /*03a0*/  IMAD.WIDE R4, R9, 0x4, R4 ;  /* 0x0000000409047825 */ /* 0x000fe200078e0204 */
[----:B------:R-:W-:-:S03]  /*03b0*/  IADD3 R6, P3, R0, UR4, RZ ;  /* 0x0000000400067c10 */ /* 0x000fc6000ff7e0ff */
[----:B------:R-:W-:Y:S01]  /*03c0*/  IMAD.IADD R9, R7, 0x1, R8 ;  /* 0x0000000107097824 */ /* 0x000fe200078e0208 */
[----:B------:R-:W-:Y:S01]  /*03d0*/  LEA.HI.X.SX32 R7, R0, UR5, 0x1, P3 ;  /* 0x0000000500077c11 */ /* 0x000fe200098f0eff */
[----:B---3--:R1:W-:Y:S04]  /*03e0*/  @P2 STG.E desc[UR6][R2.64], R15 ;  /* 0x0000000f02002986 */ /* 0x0083e8000c101906 */
[----:B----4-:R1:W-:Y:S01]  /*03f0*/  @P0 STG.E desc[UR6][R4.64], R17 ;  /* 0x0000001104000986 */ /* 0x0103e2000c101906 */
[----:B------:R-:W-:Y:S05]  /*0400*/  @!P1 EXIT ;  /* 0x000000000000994d */ /* 0x000fea0003800000 */
[----:B------:R-:W-:Y:S01]  /*0410*/  STG.E.U16 desc[UR6][R6.64], R9 ;  /* 0x0000000906007986 */ /* 0x000fe2000c101506 */
[----:B------:R-:W-:Y:S05]  /*0420*/  EXIT ;  /* 0x000000000000794d */ /* 0x000fea0003800000 */
.L_x_0:
[----:B------:R-:W-:-:S00]  /*0430*/  BRA `(.L_x_0) ;  /* 0xfffffffc00fc7947 */ /* 0x000fc0000383ffff */
[----:B------:R-:W-:-:S00]  /*0440*/  NOP ;  /* 0x0000000000007918 */ /* 0x000fc00000000000 */
        /* <DEDUP_REMOVED lines=11> */
.L_x_1:


//--------------------- .nv.shared.triton_poi_fused_convolution_relu_threshold_backward_8 --------------------------
	.section	.nv.shared.triton_poi_fused_convolution_relu_threshold_backward_8,"aw",@nobits
	.sectionflags	@""
	.align	16
	.zero		1024


//--------------------- .nv.constant0.triton_poi_fused_convolution_relu_threshold_backward_8 --------------------------
	.section	.nv.constant0.triton_poi_fused_convolution_relu_threshold_backward_8,"a",@progbits
	.sectionflags	@""
	.align	4
.nv.constant0.triton_poi_fused_convolution_relu_threshold_backward_8:
	.zero		568
